//
// Generated by NVIDIA NVVM Compiler
//
// Compiler Build ID: CL-36424714
// Cuda compilation tools, release 13.0, V13.0.88
// Based on NVVM 20.0.0
//

.version 9.0
.target sm_100
.address_size 64

	// .globl	_Z19depositChargeKernelPKfPfi

.visible .entry _Z19depositChargeKernelPKfPfi(
	.param .u64 .ptr .align 1 _Z19depositChargeKernelPKfPfi_param_0,
	.param .u64 .ptr .align 1 _Z19depositChargeKernelPKfPfi_param_1,
	.param .u32 _Z19depositChargeKernelPKfPfi_param_2
)
{
	.reg .pred 	%p<2>;
	.reg .b32 	%r<19>;
	.reg .b32 	%f<10>;
	.reg .b64 	%rd<11>;

	ld.param.u64 	%rd1, [_Z19depositChargeKernelPKfPfi_param_0];
	ld.param.u64 	%rd2, [_Z19depositChargeKernelPKfPfi_param_1];
	ld.param.u32 	%r2, [_Z19depositChargeKernelPKfPfi_param_2];
	mov.u32 	%r3, %ctaid.x;
	mov.u32 	%r4, %ntid.x;
	mov.u32 	%r5, %tid.x;
	mad.lo.s32 	%r1, %r3, %r4, %r5;
	setp.ge.s32 	%p1, %r1, %r2;
	@%p1 bra 	$L__BB0_2;
	cvta.to.global.u64 	%rd3, %rd1;
	cvta.to.global.u64 	%rd4, %rd2;
	mul.wide.s32 	%rd5, %r1, 4;
	add.s64 	%rd6, %rd3, %rd5;
	ld.global.f32 	%f1, [%rd6];
	mul.f32 	%f2, %f1, 0f44000000;
	cvt.rmi.f32.f32 	%f3, %f2;
	cvt.rzi.s32.f32 	%r6, %f3;
	cvt.rn.f32.s32 	%f4, %r6;
	sub.f32 	%f5, %f2, %f4;
	add.s32 	%r7, %r6, 1;
	shr.s32 	%r8, %r7, 31;
	shr.u32 	%r9, %r8, 23;
	add.s32 	%r10, %r7, %r9;
	and.b32  	%r11, %r10, -512;
	sub.s32 	%r12, %r7, %r11;
	add.s32 	%r13, %r6, 512;
	shr.s32 	%r14, %r13, 31;
	shr.u32 	%r15, %r14, 23;
	add.s32 	%r16, %r13, %r15;
	and.b32  	%r17, %r16, -512;
	sub.s32 	%r18, %r13, %r17;
	mul.wide.s32 	%rd7, %r18, 4;
	add.s64 	%rd8, %rd4, %rd7;
	mov.f32 	%f6, 0f3F800000;
	sub.f32 	%f7, %f6, %f5;
	atom.global.add.f32 	%f8, [%rd8], %f7;
	mul.wide.s32 	%rd9, %r12, 4;
	add.s64 	%rd10, %rd4, %rd9;
	atom.global.add.f32 	%f9, [%rd10], %f5;
$L__BB0_2:
	ret;

}
	// .globl	_Z18jacobiSolverKernelPKfS0_Pf
.visible .entry _Z18jacobiSolverKernelPKfS0_Pf(
	.param .u64 .ptr .align 1 _Z18jacobiSolverKernelPKfS0_Pf_param_0,
	.param .u64 .ptr .align 1 _Z18jacobiSolverKernelPKfS0_Pf_param_1,
	.param .u64 .ptr .align 1 _Z18jacobiSolverKernelPKfS0_Pf_param_2
)
{
	.reg .pred 	%p<2>;
	.reg .b32 	%r<17>;
	.reg .b32 	%f<7>;
	.reg .b64 	%rd<14>;

	ld.param.u64 	%rd1, [_Z18jacobiSolverKernelPKfS0_Pf_param_0];
	ld.param.u64 	%rd2, [_Z18jacobiSolverKernelPKfS0_Pf_param_1];
	ld.param.u64 	%rd3, [_Z18jacobiSolverKernelPKfS0_Pf_param_2];
	mov.u32 	%r2, %ctaid.x;
	mov.u32 	%r3, %ntid.x;
	mov.u32 	%r4, %tid.x;
	mad.lo.s32 	%r1, %r2, %r3, %r4;
	setp.gt.s32 	%p1, %r1, 511;
	@%p1 bra 	$L__BB1_2;
	cvta.to.global.u64 	%rd4, %rd2;
	cvta.to.global.u64 	%rd5, %rd1;
	cvta.to.global.u64 	%rd6, %rd3;
	add.s32 	%r5, %r1, 511;
	shr.s32 	%r6, %r5, 31;
	shr.u32 	%r7, %r6, 23;
	add.s32 	%r8, %r5, %r7;
	and.b32  	%r9, %r8, -512;
	sub.s32 	%r10, %r5, %r9;
	add.s32 	%r11, %r1, 1;
	shr.s32 	%r12, %r11, 31;
	shr.u32 	%r13, %r12, 23;
	add.s32 	%r14, %r11, %r13;
	and.b32  	%r15, %r14, -512;
	sub.s32 	%r16, %r11, %r15;
	mul.wide.s32 	%rd7, %r16, 4;
	add.s64 	%rd8, %rd4, %rd7;
	ld.global.f32 	%f1, [%rd8];
	mul.wide.s32 	%rd9, %r10, 4;
	add.s64 	%rd10, %rd4, %rd9;
	ld.global.f32 	%f2, [%rd10];
	add.f32 	%f3, %f1, %f2;
	mul.wide.s32 	%rd11, %r1, 4;
	add.s64 	%rd12, %rd5, %rd11;
	ld.global.f32 	%f4, [%rd12];
	fma.rn.f32 	%f5, %f4, 0fB6800000, %f3;
	mul.f32 	%f6, %f5, 0f3F000000;
	add.s64 	%rd13, %rd6, %rd11;
	st.global.f32 	[%rd13], %f6;
$L__BB1_2:
	ret;

}
	// .globl	_Z10copyKernelPfPKf
.visible .entry _Z10copyKernelPfPKf(
	.param .u64 .ptr .align 1 _Z10copyKernelPfPKf_param_0,
	.param .u64 .ptr .align 1 _Z10copyKernelPfPKf_param_1
)
{
	.reg .pred 	%p<2>;
	.reg .b32 	%r<5>;
	.reg .b32 	%f<2>;
	.reg .b64 	%rd<8>;

	ld.param.u64 	%rd1, [_Z10copyKernelPfPKf_param_0];
	ld.param.u64 	%rd2, [_Z10copyKernelPfPKf_param_1];
	mov.u32 	%r2, %ctaid.x;
	mov.u32 	%r3, %ntid.x;
	mov.u32 	%r4, %tid.x;
	mad.lo.s32 	%r1, %r2, %r3, %r4;
	setp.gt.s32 	%p1, %r1, 511;
	@%p1 bra 	$L__BB2_2;
	cvta.to.global.u64 	%rd3, %rd2;
	cvta.to.global.u64 	%rd4, %rd1;
	mul.wide.s32 	%rd5, %r1, 4;
	add.s64 	%rd6, %rd3, %rd5;
	ld.global.f32 	%f1, [%rd6];
	add.s64 	%rd7, %rd4, %rd5;
	st.global.f32 	[%rd7], %f1;
$L__BB2_2:
	ret;

}
	// .globl	_Z26computeElectricFieldKernelPKfPf
.visible .entry _Z26computeElectricFieldKernelPKfPf(
	.param .u64 .ptr .align 1 _Z26computeElectricFieldKernelPKfPf_param_0,
	.param .u64 .ptr .align 1 _Z26computeElectricFieldKernelPKfPf_param_1
)
{
	.reg .pred 	%p<2>;
	.reg .b32 	%r<17>;
	.reg .b32 	%f<5>;
	.reg .b64 	%rd<11>;

	ld.param.u64 	%rd1, [_Z26computeElectricFieldKernelPKfPf_param_0];
	ld.param.u64 	%rd2, [_Z26computeElectricFieldKernelPKfPf_param_1];
	mov.u32 	%r2, %ctaid.x;
	mov.u32 	%r3, %ntid.x;
	mov.u32 	%r4, %tid.x;
	mad.lo.s32 	%r1, %r2, %r3, %r4;
	setp.gt.s32 	%p1, %r1, 511;
	@%p1 bra 	$L__BB3_2;
	cvta.to.global.u64 	%rd3, %rd1;
	cvta.to.global.u64 	%rd4, %rd2;
	add.s32 	%r5, %r1, 511;
	shr.s32 	%r6, %r5, 31;
	shr.u32 	%r7, %r6, 23;
	add.s32 	%r8, %r5, %r7;
	and.b32  	%r9, %r8, -512;
	sub.s32 	%r10, %r5, %r9;
	add.s32 	%r11, %r1, 1;
	shr.s32 	%r12, %r11, 31;
	shr.u32 	%r13, %r12, 23;
	add.s32 	%r14, %r11, %r13;
	and.b32  	%r15, %r14, -512;
	sub.s32 	%r16, %r11, %r15;
	mul.wide.s32 	%rd5, %r16, 4;
	add.s64 	%rd6, %rd3, %rd5;
	ld.global.f32 	%f1, [%rd6];
	mul.wide.s32 	%rd7, %r10, 4;
	add.s64 	%rd8, %rd3, %rd7;
	ld.global.f32 	%f2, [%rd8];
	sub.f32 	%f3, %f1, %f2;
	mul.f32 	%f4, %f3, 0fC3800000;
	mul.wide.s32 	%rd9, %r1, 4;
	add.s64 	%rd10, %rd4, %rd9;
	st.global.f32 	[%rd10], %f4;
$L__BB3_2:
	ret;

}
	// .globl	_Z18particlePushKernelPfS_PKfi
.visible .entry _Z18particlePushKernelPfS_PKfi(
	.param .u64 .ptr .align 1 _Z18particlePushKernelPfS_PKfi_param_0,
	.param .u64 .ptr .align 1 _Z18particlePushKernelPfS_PKfi_param_1,
	.param .u64 .ptr .align 1 _Z18particlePushKernelPfS_PKfi_param_2,
	.param .u32 _Z18particlePushKernelPfS_PKfi_param_3
)
{
	.reg .pred 	%p<4>;
	.reg .b32 	%r<19>;
	.reg .b32 	%f<19>;
	.reg .b64 	%rd<14>;

	ld.param.u64 	%rd1, [_Z18particlePushKernelPfS_PKfi_param_0];
	ld.param.u64 	%rd2, [_Z18particlePushKernelPfS_PKfi_param_1];
	ld.param.u64 	%rd3, [_Z18particlePushKernelPfS_PKfi_param_2];
	ld.param.u32 	%r2, [_Z18particlePushKernelPfS_PKfi_param_3];
	mov.u32 	%r3, %ctaid.x;
	mov.u32 	%r4, %ntid.x;
	mov.u32 	%r5, %tid.x;
	mad.lo.s32 	%r1, %r3, %r4, %r5;
	setp.ge.s32 	%p1, %r1, %r2;
	@%p1 bra 	$L__BB4_2;
	cvta.to.global.u64 	%rd4, %rd1;
	cvta.to.global.u64 	%rd5, %rd3;
	cvta.to.global.u64 	%rd6, %rd2;
	mul.wide.s32 	%rd7, %r1, 4;
	add.s64 	%rd8, %rd4, %rd7;
	ld.global.f32 	%f1, [%rd8];
	mul.f32 	%f2, %f1, 0f44000000;
	cvt.rmi.f32.f32 	%f3, %f2;
	cvt.rzi.s32.f32 	%r6, %f3;
	cvt.rn.f32.s32 	%f4, %r6;
	sub.f32 	%f5, %f2, %f4;
	add.s32 	%r7, %r6, 1;
	shr.s32 	%r8, %r7, 31;
	shr.u32 	%r9, %r8, 23;
	add.s32 	%r10, %r7, %r9;
	and.b32  	%r11, %r10, -512;
	sub.s32 	%r12, %r7, %r11;
	add.s32 	%r13, %r6, 512;
	shr.s32 	%r14, %r13, 31;
	shr.u32 	%r15, %r14, 23;
	add.s32 	%r16, %r13, %r15;
	and.b32  	%r17, %r16, -512;
	sub.s32 	%r18, %r13, %r17;
	mul.wide.s32 	%rd9, %r18, 4;
	add.s64 	%rd10, %rd5, %rd9;
	ld.global.f32 	%f6, [%rd10];
	mov.f32 	%f7, 0f3F800000;
	sub.f32 	%f8, %f7, %f5;
	mul.f32 	%f9, %f6, %f8;
	mul.wide.s32 	%rd11, %r12, 4;
	add.s64 	%rd12, %rd5, %rd11;
	ld.global.f32 	%f10, [%rd12];
	fma.rn.f32 	%f11, %f10, %f5, %f9;
	add.s64 	%rd13, %rd6, %rd7;
	ld.global.f32 	%f12, [%rd13];
	fma.rn.f32 	%f13, %f11, 0f3A83126F, %f12;
	st.global.f32 	[%rd13], %f13;
	fma.rn.f32 	%f14, %f13, 0f3A83126F, %f1;
	setp.lt.f32 	%p2, %f14, 0f00000000;
	add.f32 	%f15, %f14, 0f3F800000;
	selp.f32 	%f16, %f15, %f14, %p2;
	setp.ge.f32 	%p3, %f16, 0f3F800000;
	add.f32 	%f17, %f16, 0fBF800000;
	selp.f32 	%f18, %f17, %f16, %p3;
	st.global.f32 	[%rd8], %f18;
$L__BB4_2:
	ret;

}


// ===== COMPILED SASS (sm_100) =====

	.target	sm_100

	.elftype	@"ET_EXEC"


//--------------------- .note.nv.tkinfo           --------------------------
	.section	.note.nv.tkinfo,"",@"SHT_NOTE"
	.sectionflags	@"SHF_NOTE_NV_TKINFO"
	.tkinfo
        /*0018*/ 	.word	0x00000002
        /*0030*/ 	.string	""
        /*0030*/ 	.string	"ptxas"
        /*0030*/ 	.string	"Cuda compilation tools, release 13.0, V13.0.88"
        /*0030*/ 	.string	"Build cuda_13.0.r13.0/compiler.36424714_0"
        /*0030*/ 	.string	"-arch sm_100 -m 64 "



//--------------------- .note.nv.cuinfo           --------------------------
	.section	.note.nv.cuinfo,"",@"SHT_NOTE"
	.sectionflags	@"SHF_NOTE_NV_CUINFO"
        /*0018*/ 	.short	0x0002
        /*001a*/ 	.short	0x0064
        /*001c*/ 	.short	0x0082
	.zero		2


//--------------------- .nv.info                  --------------------------
	.section	.nv.info,"",@"SHT_CUDA_INFO"
	.align	4


	//----- nvinfo : EIATTR_REGCOUNT
	.align		4
        /*0000*/ 	.byte	0x04, 0x2f
        /*0002*/ 	.short	(.L_1 - .L_0)
	.align		4
.L_0:
        /*0004*/ 	.word	index@(_Z19depositChargeKernelPKfPfi)
        /*0008*/ 	.word	0x0000000e


	//----- nvinfo : EIATTR_FRAME_SIZE
	.align		4
.L_1:
        /*000c*/ 	.byte	0x04, 0x11
        /*000e*/ 	.short	(.L_3 - .L_2)
	.align		4
.L_2:
        /*0010*/ 	.word	index@(_Z19depositChargeKernelPKfPfi)
        /*0014*/ 	.word	0x00000000


	//----- nvinfo : EIATTR_REGCOUNT
	.align		4
.L_3:
        /*0018*/ 	.byte	0x04, 0x2f
        /*001a*/ 	.short	(.L_5 - .L_4)
	.align		4
.L_4:
        /*001c*/ 	.word	index@(_Z18jacobiSolverKernelPKfS0_Pf)
        /*0020*/ 	.word	0x00000010


	//----- nvinfo : EIATTR_FRAME_SIZE
	.align		4
.L_5:
        /*0024*/ 	.byte	0x04, 0x11
        /*0026*/ 	.short	(.L_7 - .L_6)
	.align		4
.L_6:
        /*0028*/ 	.word	index@(_Z18jacobiSolverKernelPKfS0_Pf)
        /*002c*/ 	.word	0x00000000


	//----- nvinfo : EIATTR_REGCOUNT
	.align		4
.L_7:
        /*0030*/ 	.byte	0x04, 0x2f
        /*0032*/ 	.short	(.L_9 - .L_8)
	.align		4
.L_8:
        /*0034*/ 	.word	index@(_Z10copyKernelPfPKf)
        /*0038*/ 	.word	0x0000000a


	//----- nvinfo : EIATTR_FRAME_SIZE
	.align		4
.L_9:
        /*003c*/ 	.byte	0x04, 0x11
        /*003e*/ 	.short	(.L_11 - .L_10)
	.align		4
.L_10:
        /*0040*/ 	.word	index@(_Z10copyKernelPfPKf)
        /*0044*/ 	.word	0x00000000


	//----- nvinfo : EIATTR_REGCOUNT
	.align		4
.L_11:
        /*0048*/ 	.byte	0x04, 0x2f
        /*004a*/ 	.short	(.L_13 - .L_12)
	.align		4
.L_12:
        /*004c*/ 	.word	index@(_Z26computeElectricFieldKernelPKfPf)
        /*0050*/ 	.word	0x0000000e


	//----- nvinfo : EIATTR_FRAME_SIZE
	.align		4
.L_13:
        /*0054*/ 	.byte	0x04, 0x11
        /*0056*/ 	.short	(.L_15 - .L_14)
	.align		4
.L_14:
        /*0058*/ 	.word	index@(_Z26computeElectricFieldKernelPKfPf)
        /*005c*/ 	.word	0x00000000


	//----- nvinfo : EIATTR_REGCOUNT
	.align		4
.L_15:
        /*0060*/ 	.byte	0x04, 0x2f
        /*0062*/ 	.short	(.L_17 - .L_16)
	.align		4
.L_16:
        /*0064*/ 	.word	index@(_Z18particlePushKernelPfS_PKfi)
        /*0068*/ 	.word	0x00000012


	//----- nvinfo : EIATTR_FRAME_SIZE
	.align		4
.L_17:
        /*006c*/ 	.byte	0x04, 0x11
        /*006e*/ 	.short	(.L_19 - .L_18)
	.align		4
.L_18:
        /*0070*/ 	.word	index@(_Z18particlePushKernelPfS_PKfi)
        /*0074*/ 	.word	0x00000000


	//----- nvinfo : EIATTR_MIN_STACK_SIZE
	.align		4
.L_19:
        /*0078*/ 	.byte	0x04, 0x12
        /*007a*/ 	.short	(.L_21 - .L_20)
	.align		4
.L_20:
        /*007c*/ 	.word	index@(_Z18particlePushKernelPfS_PKfi)
        /*0080*/ 	.word	0x00000000


	//----- nvinfo : EIATTR_MIN_STACK_SIZE
	.align		4
.L_21:
        /*0084*/ 	.byte	0x04, 0x12
        /*0086*/ 	.short	(.L_23 - .L_22)
	.align		4
.L_22:
        /*0088*/ 	.word	index@(_Z26computeElectricFieldKernelPKfPf)
        /*008c*/ 	.word	0x00000000


	//----- nvinfo : EIATTR_MIN_STACK_SIZE
	.align		4
.L_23:
        /*0090*/ 	.byte	0x04, 0x12
        /*0092*/ 	.short	(.L_25 - .L_24)
	.align		4
.L_24:
        /*0094*/ 	.word	index@(_Z10copyKernelPfPKf)
        /*0098*/ 	.word	0x00000000


	//----- nvinfo : EIATTR_MIN_STACK_SIZE
	.align		4
.L_25:
        /*009c*/ 	.byte	0x04, 0x12
        /*009e*/ 	.short	(.L_27 - .L_26)
	.align		4
.L_26:
        /*00a0*/ 	.word	index@(_Z18jacobiSolverKernelPKfS0_Pf)
        /*00a4*/ 	.word	0x00000000


	//----- nvinfo : EIATTR_MIN_STACK_SIZE
	.align		4
.L_27:
        /*00a8*/ 	.byte	0x04, 0x12
        /*00aa*/ 	.short	(.L_29 - .L_28)
	.align		4
.L_28:
        /*00ac*/ 	.word	index@(_Z19depositChargeKernelPKfPfi)
        /*00b0*/ 	.word	0x00000000
.L_29:


//--------------------- .nv.compat                --------------------------
	.section	.nv.compat,"",@"SHT_CUDA_COMPAT_INFO"
	.align	4
        /*0000*/ 	.byte	0x02, 0x09, 0x00, 0x00, 0x02, 0x02, 0x01, 0x00, 0x02, 0x05, 0x05, 0x00, 0x03, 0x07, 0x01, 0x01
        /*0010*/ 	.byte	0x02, 0x03, 0x00, 0x00, 0x02, 0x06, 0x01, 0x00, 0x04, 0x0b, 0x08, 0x00, 0x01, 0x00, 0x00, 0x00
        /*0020*/ 	.byte	0x00, 0x00, 0x00, 0x00


//--------------------- .nv.info._Z18particlePushKernelPfS_PKfi --------------------------
	.section	.nv.info._Z18particlePushKernelPfS_PKfi,"",@"SHT_CUDA_INFO"
	.sectionflags	@""
	.align	4


	//----- nvinfo : EIATTR_CUDA_API_VERSION
	.align		4
        /*0000*/ 	.byte	0x04, 0x37
        /*0002*/ 	.short	(.L_31 - .L_30)
.L_30:
        /*0004*/ 	.word	0x00000082


	//----- nvinfo : EIATTR_KPARAM_INFO
	.align		4
.L_31:
        /*0008*/ 	.byte	0x04, 0x17
        /*000a*/ 	.short	(.L_33 - .L_32)
.L_32:
        /*000c*/ 	.word	0x00000000
        /*0010*/ 	.short	0x0003
        /*0012*/ 	.short	0x0018
        /*0014*/ 	.byte	0x00, 0xf0, 0x11, 0x00


	//----- nvinfo : EIATTR_KPARAM_INFO
	.align		4
.L_33:
        /*0018*/ 	.byte	0x04, 0x17
        /*001a*/ 	.short	(.L_35 - .L_34)
.L_34:
        /*001c*/ 	.word	0x00000000
        /*0020*/ 	.short	0x0002
        /*0022*/ 	.short	0x0010
        /*0024*/ 	.byte	0x00, 0xf5, 0x21, 0x00


	//----- nvinfo : EIATTR_KPARAM_INFO
	.align		4
.L_35:
        /*0028*/ 	.byte	0x04, 0x17
        /*002a*/ 	.short	(.L_37 - .L_36)
.L_36:
        /*002c*/ 	.word	0x00000000
        /*0030*/ 	.short	0x0001
        /*0032*/ 	.short	0x0008
        /*0034*/ 	.byte	0x00, 0xf5, 0x21, 0x00


	//----- nvinfo : EIATTR_KPARAM_INFO
	.align		4
.L_37:
        /*0038*/ 	.byte	0x04, 0x17
        /*003a*/ 	.short	(.L_39 - .L_38)
.L_38:
        /*003c*/ 	.word	0x00000000
        /*0040*/ 	.short	0x0000
        /*0042*/ 	.short	0x0000
        /*0044*/ 	.byte	0x00, 0xf5, 0x21, 0x00


	//----- nvinfo : EIATTR_SPARSE_MMA_MASK
	.align		4
.L_39:
        /*0048*/ 	.byte	0x03, 0x50
        /*004a*/ 	.short	0x0000


	//----- nvinfo : EIATTR_MAXREG_COUNT
	.align		4
        /*004c*/ 	.byte	0x03, 0x1b
        /*004e*/ 	.short	0x00ff


	//----- nvinfo : EIATTR_MERCURY_ISA_VERSION
	.align		4
        /*0050*/ 	.byte	0x03, 0x5f
        /*0052*/ 	.short	0x0101


	//----- nvinfo : EIATTR_VRC_CTA_INIT_COUNT
	.align		4
        /*0054*/ 	.byte	0x02, 0x4a
	.zero		1
	.zero		1


	//----- nvinfo : EIATTR_EXIT_INSTR_OFFSETS
	.align		4
        /*0058*/ 	.byte	0x04, 0x1c
        /*005a*/ 	.short	(.L_41 - .L_40)


	//   ....[0]....
.L_40:
        /*005c*/ 	.word	0x00000070


	//   ....[1]....
        /*0060*/ 	.word	0x000002d0


	//----- nvinfo : EIATTR_CBANK_PARAM_SIZE
	.align		4
.L_41:
        /*0064*/ 	.byte	0x03, 0x19
        /*0066*/ 	.short	0x001c


	//----- nvinfo : EIATTR_PARAM_CBANK
	.align		4
        /*0068*/ 	.byte	0x04, 0x0a
        /*006a*/ 	.short	(.L_43 - .L_42)
	.align		4
.L_42:
        /*006c*/ 	.word	index@(.nv.constant0._Z18particlePushKernelPfS_PKfi)
        /*0070*/ 	.short	0x0380
        /*0072*/ 	.short	0x001c


	//----- nvinfo : EIATTR_SW_WAR
	.align		4
.L_43:
        /*0074*/ 	.byte	0x04, 0x36
        /*0076*/ 	.short	(.L_45 - .L_44)
.L_44:
        /*0078*/ 	.word	0x00000008
.L_45:


//--------------------- .nv.info._Z26computeElectricFieldKernelPKfPf --------------------------
	.section	.nv.info._Z26computeElectricFieldKernelPKfPf,"",@"SHT_CUDA_INFO"
	.sectionflags	@""
	.align	4


	//----- nvinfo : EIATTR_CUDA_API_VERSION
	.align		4
        /*0000*/ 	.byte	0x04, 0x37
        /*0002*/ 	.short	(.L_47 - .L_46)
.L_46:
        /*0004*/ 	.word	0x00000082


	//----- nvinfo : EIATTR_KPARAM_INFO
	.align		4
.L_47:
        /*0008*/ 	.byte	0x04, 0x17
        /*000a*/ 	.short	(.L_49 - .L_48)
.L_48:
        /*000c*/ 	.word	0x00000000
        /*0010*/ 	.short	0x0001
        /*0012*/ 	.short	0x0008
        /*0014*/ 	.byte	0x00, 0xf5, 0x21, 0x00


	//----- nvinfo : EIATTR_KPARAM_INFO
	.align		4
.L_49:
        /*0018*/ 	.byte	0x04, 0x17
        /*001a*/ 	.short	(.L_51 - .L_50)
.L_50:
        /*001c*/ 	.word	0x00000000
        /*0020*/ 	.short	0x0000
        /*0022*/ 	.short	0x0000
        /*0024*/ 	.byte	0x00, 0xf5, 0x21, 0x00


	//----- nvinfo : EIATTR_SPARSE_MMA_MASK
	.align		4
.L_51:
        /*0028*/ 	.byte	0x03, 0x50
        /*002a*/ 	.short	0x0000


	//----- nvinfo : EIATTR_MAXREG_COUNT
	.align		4
        /*002c*/ 	.byte	0x03, 0x1b
        /*002e*/ 	.short	0x00ff


	//----- nvinfo : EIATTR_MERCURY_ISA_VERSION
	.align		4
        /*0030*/ 	.byte	0x03, 0x5f
        /*0032*/ 	.short	0x0101


	//----- nvinfo : EIATTR_VRC_CTA_INIT_COUNT
	.align		4
        /*0034*/ 	.byte	0x02, 0x4a
	.zero		1
	.zero		1


	//----- nvinfo : EIATTR_EXIT_INSTR_OFFSETS
	.align		4
        /*0038*/ 	.byte	0x04, 0x1c
        /*003a*/ 	.short	(.L_53 - .L_52)


	//   ....[0]....
.L_52:
        /*003c*/ 	.word	0x00000060


	//   ....[1]....
        /*0040*/ 	.word	0x000001c0


	//----- nvinfo : EIATTR_CBANK_PARAM_SIZE
	.align		4
.L_53:
        /*0044*/ 	.byte	0x03, 0x19
        /*0046*/ 	.short	0x0010


	//----- nvinfo : EIATTR_PARAM_CBANK
	.align		4
        /*0048*/ 	.byte	0x04, 0x0a
        /*004a*/ 	.short	(.L_55 - .L_54)
	.align		4
.L_54:
        /*004c*/ 	.word	index@(.nv.constant0._Z26computeElectricFieldKernelPKfPf)
        /*0050*/ 	.short	0x0380
        /*0052*/ 	.short	0x0010


	//----- nvinfo : EIATTR_SW_WAR
	.align		4
.L_55:
        /*0054*/ 	.byte	0x04, 0x36
        /*0056*/ 	.short	(.L_57 - .L_56)
.L_56:
        /*0058*/ 	.word	0x00000008
.L_57:


//--------------------- .nv.info._Z10copyKernelPfPKf --------------------------
	.section	.nv.info._Z10copyKernelPfPKf,"",@"SHT_CUDA_INFO"
	.sectionflags	@""
	.align	4


	//----- nvinfo : EIATTR_CUDA_API_VERSION
	.align		4
        /*0000*/ 	.byte	0x04, 0x37
        /*0002*/ 	.short	(.L_59 - .L_58)
.L_58:
        /*0004*/ 	.word	0x00000082


	//----- nvinfo : EIATTR_KPARAM_INFO
	.align		4
.L_59:
        /*0008*/ 	.byte	0x04, 0x17
        /*000a*/ 	.short	(.L_61 - .L_60)
.L_60:
        /*000c*/ 	.word	0x00000000
        /*0010*/ 	.short	0x0001
        /*0012*/ 	.short	0x0008
        /*0014*/ 	.byte	0x00, 0xf5, 0x21, 0x00


	//----- nvinfo : EIATTR_KPARAM_INFO
	.align		4
.L_61:
        /*0018*/ 	.byte	0x04, 0x17
        /*001a*/ 	.short	(.L_63 - .L_62)
.L_62:
        /*001c*/ 	.word	0x00000000
        /*0020*/ 	.short	0x0000
        /*0022*/ 	.short	0x0000
        /*0024*/ 	.byte	0x00, 0xf5, 0x21, 0x00


	//----- nvinfo : EIATTR_SPARSE_MMA_MASK
	.align		4
.L_63:
        /*0028*/ 	.byte	0x03, 0x50
        /*002a*/ 	.short	0x0000


	//----- nvinfo : EIATTR_MAXREG_COUNT
	.align		4
        /*002c*/ 	.byte	0x03, 0x1b
        /*002e*/ 	.short	0x00ff


	//----- nvinfo : EIATTR_MERCURY_ISA_VERSION
	.align		4
        /*0030*/ 	.byte	0x03, 0x5f
        /*0032*/ 	.short	0x0101


	//----- nvinfo : EIATTR_VRC_CTA_INIT_COUNT
	.align		4
        /*0034*/ 	.byte	0x02, 0x4a
	.zero		1
	.zero		1


	//----- nvinfo : EIATTR_EXIT_INSTR_OFFSETS
	.align		4
        /*0038*/ 	.byte	0x04, 0x1c
        /*003a*/ 	.short	(.L_65 - .L_64)


	//   ....[0]....
.L_64:
        /*003c*/ 	.word	0x00000060


	//   ....[1]....
        /*0040*/ 	.word	0x000000e0


	//----- nvinfo : EIATTR_CBANK_PARAM_SIZE
	.align		4
.L_65:
        /*0044*/ 	.byte	0x03, 0x19
        /*0046*/ 	.short	0x0010


	//----- nvinfo : EIATTR_PARAM_CBANK
	.align		4
        /*0048*/ 	.byte	0x04, 0x0a
        /*004a*/ 	.short	(.L_67 - .L_66)
	.align		4
.L_66:
        /*004c*/ 	.word	index@(.nv.constant0._Z10copyKernelPfPKf)
        /*0050*/ 	.short	0x0380
        /*0052*/ 	.short	0x0010


	//----- nvinfo : EIATTR_SW_WAR
	.align		4
.L_67:
        /*0054*/ 	.byte	0x04, 0x36
        /*0056*/ 	.short	(.L_69 - .L_68)
.L_68:
        /*0058*/ 	.word	0x00000008
.L_69:


//--------------------- .nv.info._Z18jacobiSolverKernelPKfS0_Pf --------------------------
	.section	.nv.info._Z18jacobiSolverKernelPKfS0_Pf,"",@"SHT_CUDA_INFO"
	.sectionflags	@""
	.align	4


	//----- nvinfo : EIATTR_CUDA_API_VERSION
	.align		4
        /*0000*/ 	.byte	0x04, 0x37
        /*0002*/ 	.short	(.L_71 - .L_70)
.L_70:
        /*0004*/ 	.word	0x00000082


	//----- nvinfo : EIATTR_KPARAM_INFO
	.align		4
.L_71:
        /*0008*/ 	.byte	0x04, 0x17
        /*000a*/ 	.short	(.L_73 - .L_72)
.L_72:
        /*000c*/ 	.word	0x00000000
        /*0010*/ 	.short	0x0002
        /*0012*/ 	.short	0x0010
        /*0014*/ 	.byte	0x00, 0xf5, 0x21, 0x00


	//----- nvinfo : EIATTR_KPARAM_INFO
	.align		4
.L_73:
        /*0018*/ 	.byte	0x04, 0x17
        /*001a*/ 	.short	(.L_75 - .L_74)
.L_74:
        /*001c*/ 	.word	0x00000000
        /*0020*/ 	.short	0x0001
        /*0022*/ 	.short	0x0008
        /*0024*/ 	.byte	0x00, 0xf5, 0x21, 0x00


	//----- nvinfo : EIATTR_KPARAM_INFO
	.align		4
.L_75:
        /*0028*/ 	.byte	0x04, 0x17
        /*002a*/ 	.short	(.L_77 - .L_76)
.L_76:
        /*002c*/ 	.word	0x00000000
        /*0030*/ 	.short	0x0000
        /*0032*/ 	.short	0x0000
        /*0034*/ 	.byte	0x00, 0xf5, 0x21, 0x00


	//----- nvinfo : EIATTR_SPARSE_MMA_MASK
	.align		4
.L_77:
        /*0038*/ 	.byte	0x03, 0x50
        /*003a*/ 	.short	0x0000


	//----- nvinfo : EIATTR_MAXREG_COUNT
	.align		4
        /*003c*/ 	.byte	0x03, 0x1b
        /*003e*/ 	.short	0x00ff


	//----- nvinfo : EIATTR_MERCURY_ISA_VERSION
	.align		4
        /*0040*/ 	.byte	0x03, 0x5f
        /*0042*/ 	.short	0x0101


	//----- nvinfo : EIATTR_VRC_CTA_INIT_COUNT
	.align		4
        /*0044*/ 	.byte	0x02, 0x4a
	.zero		1
	.zero		1


	//----- nvinfo : EIATTR_EXIT_INSTR_OFFSETS
	.align		4
        /*0048*/ 	.byte	0x04, 0x1c
        /*004a*/ 	.short	(.L_79 - .L_78)


	//   ....[0]....
.L_78:
        /*004c*/ 	.word	0x00000060


	//   ....[1]....
        /*0050*/ 	.word	0x00000200


	//----- nvinfo : EIATTR_CBANK_PARAM_SIZE
	.align		4
.L_79:
        /*0054*/ 	.byte	0x03, 0x19
        /*0056*/ 	.short	0x0018


	//----- nvinfo : EIATTR_PARAM_CBANK
	.align		4
        /*0058*/ 	.byte	0x04, 0x0a
        /*005a*/ 	.short	(.L_81 - .L_80)
	.align		4
.L_80:
        /*005c*/ 	.word	index@(.nv.constant0._Z18jacobiSolverKernelPKfS0_Pf)
        /*0060*/ 	.short	0x0380
        /*0062*/ 	.short	0x0018


	//----- nvinfo : EIATTR_SW_WAR
	.align		4
.L_81:
        /*0064*/ 	.byte	0x04, 0x36
        /*0066*/ 	.short	(.L_83 - .L_82)
.L_82:
        /*0068*/ 	.word	0x00000008
.L_83:


//--------------------- .nv.info._Z19depositChargeKernelPKfPfi --------------------------
	.section	.nv.info._Z19depositChargeKernelPKfPfi,"",@"SHT_CUDA_INFO"
	.sectionflags	@""
	.align	4


	//----- nvinfo : EIATTR_CUDA_API_VERSION
	.align		4
        /*0000*/ 	.byte	0x04, 0x37
        /*0002*/ 	.short	(.L_85 - .L_84)
.L_84:
        /*0004*/ 	.word	0x00000082


	//----- nvinfo : EIATTR_KPARAM_INFO
	.align		4
.L_85:
        /*0008*/ 	.byte	0x04, 0x17
        /*000a*/ 	.short	(.L_87 - .L_86)
.L_86:
        /*000c*/ 	.word	0x00000000
        /*0010*/ 	.short	0x0002
        /*0012*/ 	.short	0x0010
        /*0014*/ 	.byte	0x00, 0xf0, 0x11, 0x00


	//----- nvinfo : EIATTR_KPARAM_INFO
	.align		4
.L_87:
        /*0018*/ 	.byte	0x04, 0x17
        /*001a*/ 	.short	(.L_89 - .L_88)
.L_88:
        /*001c*/ 	.word	0x00000000
        /*0020*/ 	.short	0x0001
        /*0022*/ 	.short	0x0008
        /*0024*/ 	.byte	0x00, 0xf5, 0x21, 0x00


	//----- nvinfo : EIATTR_KPARAM_INFO
	.align		4
.L_89:
        /*0028*/ 	.byte	0x04, 0x17
        /*002a*/ 	.short	(.L_91 - .L_90)
.L_90:
        /*002c*/ 	.word	0x00000000
        /*0030*/ 	.short	0x0000
        /*0032*/ 	.short	0x0000
        /*0034*/ 	.byte	0x00, 0xf5, 0x21, 0x00


	//----- nvinfo : EIATTR_SPARSE_MMA_MASK
	.align		4
.L_91:
        /*0038*/ 	.byte	0x03, 0x50
        /*003a*/ 	.short	0x0000


	//----- nvinfo : EIATTR_MAXREG_COUNT
	.align		4
        /*003c*/ 	.byte	0x03, 0x1b
        /*003e*/ 	.short	0x00ff


	//----- nvinfo : EIATTR_MERCURY_ISA_VERSION
	.align		4
        /*0040*/ 	.byte	0x03, 0x5f
        /*0042*/ 	.short	0x0101


	//----- nvinfo : EIATTR_VRC_CTA_INIT_COUNT
	.align		4
        /*0044*/ 	.byte	0x02, 0x4a
	.zero		1
	.zero		1


	//----- nvinfo : EIATTR_EXIT_INSTR_OFFSETS
	.align		4
        /*0048*/ 	.byte	0x04, 0x1c
        /*004a*/ 	.short	(.L_93 - .L_92)


	//   ....[0]....
.L_92:
        /*004c*/ 	.word	0x00000070


	//   ....[1]....
        /*0050*/ 	.word	0x00000200


	//----- nvinfo : EIATTR_CBANK_PARAM_SIZE
	.align		4
.L_93:
        /*0054*/ 	.byte	0x03, 0x19
        /*0056*/ 	.short	0x0014


	//----- nvinfo : EIATTR_PARAM_CBANK
	.align		4
        /*0058*/ 	.byte	0x04, 0x0a
        /*005a*/ 	.short	(.L_95 - .L_94)
	.align		4
.L_94:
        /*005c*/ 	.word	index@(.nv.constant0._Z19depositChargeKernelPKfPfi)
        /*0060*/ 	.short	0x0380
        /*0062*/ 	.short	0x0014


	//----- nvinfo : EIATTR_SW_WAR
	.align		4
.L_95:
        /*0064*/ 	.byte	0x04, 0x36
        /*0066*/ 	.short	(.L_97 - .L_96)
.L_96:
        /*0068*/ 	.word	0x00000008
.L_97:


//--------------------- .nv.callgraph             --------------------------
	.section	.nv.callgraph,"",@"SHT_CUDA_CALLGRAPH"
	.align	4
	.sectionentsize	8
	.align		4
        /*0000*/ 	.word	0x00000000
	.align		4
        /*0004*/ 	.word	0xffffffff
	.align		4
        /*0008*/ 	.word	0x00000000
	.align		4
        /*000c*/ 	.word	0xfffffffe
	.align		4
        /*0010*/ 	.word	0x00000000
	.align		4
        /*0014*/ 	.word	0xfffffffd
	.align		4
        /*0018*/ 	.word	0x00000000
	.align		4
        /*001c*/ 	.word	0xfffffffc


//--------------------- .text._Z18particlePushKernelPfS_PKfi --------------------------
	.section	.text._Z18particlePushKernelPfS_PKfi,"ax",@progbits
	.align	128
        .global         _Z18particlePushKernelPfS_PKfi
        .type           _Z18particlePushKernelPfS_PKfi,@function
        .size           _Z18particlePushKernelPfS_PKfi,(.L_x_5 - _Z18particlePushKernelPfS_PKfi)
        .other          _Z18particlePushKernelPfS_PKfi,@"STO_CUDA_ENTRY STV_DEFAULT"
_Z18particlePushKernelPfS_PKfi:
.text._Z18particlePushKernelPfS_PKfi:
[----:B------:R-:W-:Y:S01]  /*0000*/  LDC R1, c[0x0][0x37c] ;  /* 0x0000df00ff017b82 */ /* 0x000fe20000000800 */
[----:B------:R-:W0:Y:S07]  /*0010*/  S2R R0, SR_TID.X ;  /* 0x0000000000007919 */ /* 0x000e2e0000002100 */
[----:B------:R-:W0:Y:S01]  /*0020*/  S2UR UR4, SR_CTAID.X ;  /* 0x00000000000479c3 */ /* 0x000e220000002500 */
[----:B------:R-:W1:Y:S07]  /*0030*/  LDCU UR5, c[0x0][0x398] ;  /* 0x00007300ff0577ac */ /* 0x000e6e0008000800 */
[----:B------:R-:W0:Y:S02]  /*0040*/  LDC R9, c[0x0][0x360] ;  /* 0x0000d800ff097b82 */ /* 0x000e240000000800 */
[----:B0-----:R-:W-:-:S05]  /*0050*/  IMAD R9, R9, UR4, R0 ;  /* 0x0000000409097c24 */ /* 0x001fca000f8e0200 */
[----:B-1----:R-:W-:-:S13]  /*0060*/  ISETP.GE.AND P0, PT, R9, UR5, PT ;  /* 0x0000000509007c0c */ /* 0x002fda000bf06270 */
[----:B------:R-:W-:Y:S05]  /*0070*/  @P0 EXIT ;  /* 0x000000000000094d */ /* 0x000fea0003800000 */
[----:B------:R-:W0:Y:S01]  /*0080*/  LDC.64 R2, c[0x0][0x380] ;  /* 0x0000e000ff027b82 */ /* 0x000e220000000a00 */
[----:B------:R-:W1:Y:S07]  /*0090*/  LDCU.64 UR4, c[0x0][0x358] ;  /* 0x00006b00ff0477ac */ /* 0x000e6e0008000a00 */
[----:B------:R-:W2:Y:S08]  /*00a0*/  LDC.64 R6, c[0x0][0x390] ;  /* 0x0000e400ff067b82 */ /* 0x000eb00000000a00 */
[----:B------:R-:W3:Y:S01]  /*00b0*/  LDC.64 R4, c[0x0][0x388] ;  /* 0x0000e200ff047b82 */ /* 0x000ee20000000a00 */
[----:B0-----:R-:W-:-:S05]  /*00c0*/  IMAD.WIDE R2, R9, 0x4, R2 ;  /* 0x0000000409027825 */ /* 0x001fca00078e0202 */
[----:B-1----:R-:W4:Y:S01]  /*00d0*/  LDG.E R0, desc[UR4][R2.64] ;  /* 0x0000000402007981 */ /* 0x002f22000c1e1900 */
[----:B---3--:R-:W-:-:S04]  /*00e0*/  IMAD.WIDE R4, R9, 0x4, R4 ;  /* 0x0000000409047825 */ /* 0x008fc800078e0204 */
[----:B----4-:R-:W-:-:S04]  /*00f0*/  FMUL R8, R0, 512 ;  /* 0x4400000000087820 */ /* 0x010fc80000400000 */
[----:B------:R-:W0:Y:S02]  /*0100*/  F2I.FLOOR.NTZ R12, R8 ;  /* 0x00000008000c7305 */ /* 0x000e240000207100 */
[C---:B0-----:R-:W-:Y:S02]  /*0110*/  IADD3 R13, PT, PT, R12.reuse, 0x200, RZ ;  /* 0x000002000c0d7810 */ /* 0x041fe40007ffe0ff */
[----:B------:R-:W-:Y:S02]  /*0120*/  IADD3 R10, PT, PT, R12, 0x1, RZ ;  /* 0x000000010c0a7810 */ /* 0x000fe40007ffe0ff */
[----:B------:R-:W-:Y:S02]  /*0130*/  SHF.R.S32.HI R14, RZ, 0x1f, R13 ;  /* 0x0000001fff0e7819 */ /* 0x000fe4000001140d */
[----:B------:R-:W-:Y:S02]  /*0140*/  SHF.R.S32.HI R11, RZ, 0x1f, R10 ;  /* 0x0000001fff0b7819 */ /* 0x000fe4000001140a */
[----:B------:R-:W-:-:S02]  /*0150*/  LEA.HI R14, R14, R13, RZ, 0x9 ;  /* 0x0000000d0e0e7211 */ /* 0x000fc400078f48ff */
[----:B------:R-:W-:Y:S02]  /*0160*/  LEA.HI R11, R11, R10, RZ, 0x9 ;  /* 0x0000000a0b0b7211 */ /* 0x000fe400078f48ff */
[----:B------:R-:W-:Y:S02]  /*0170*/  LOP3.LUT R14, R14, 0xfffffe00, RZ, 0xc0, !PT ;  /* 0xfffffe000e0e7812 */ /* 0x000fe400078ec0ff */
[----:B------:R-:W-:Y:S02]  /*0180*/  LOP3.LUT R11, R11, 0xfffffe00, RZ, 0xc0, !PT ;  /* 0xfffffe000b0b7812 */ /* 0x000fe400078ec0ff */
[----:B------:R-:W-:Y:S02]  /*0190*/  IADD3 R15, PT, PT, R13, -R14, RZ ;  /* 0x8000000e0d0f7210 */ /* 0x000fe40007ffe0ff */
[----:B------:R-:W-:-:S03]  /*01a0*/  IADD3 R13, PT, PT, R10, -R11, RZ ;  /* 0x8000000b0a0d7210 */ /* 0x000fc60007ffe0ff */
[--C-:B--2---:R-:W-:Y:S02]  /*01b0*/  IMAD.WIDE R10, R15, 0x4, R6.reuse ;  /* 0x000000040f0a7825 */ /* 0x104fe400078e0206 */
[----:B------:R-:W2:Y:S02]  /*01c0*/  LDG.E R15, desc[UR4][R4.64] ;  /* 0x00000004040f7981 */ /* 0x000ea4000c1e1900 */
[----:B------:R-:W-:Y:S02]  /*01d0*/  IMAD.WIDE R6, R13, 0x4, R6 ;  /* 0x000000040d067825 */ /* 0x000fe400078e0206 */
[----:B------:R-:W3:Y:S04]  /*01e0*/  LDG.E R10, desc[UR4][R10.64] ;  /* 0x000000040a0a7981 */ /* 0x000ee8000c1e1900 */
[----:B------:R-:W4:Y:S01]  /*01f0*/  LDG.E R6, desc[UR4][R6.64] ;  /* 0x0000000406067981 */ /* 0x000f22000c1e1900 */
[----:B------:R-:W-:-:S05]  /*0200*/  I2FP.F32.S32 R9, R12 ;  /* 0x0000000c00097245 */ /* 0x000fca0000201400 */
[----:B------:R-:W-:-:S04]  /*0210*/  FADD R9, R8, -R9 ;  /* 0x8000000908097221 */ /* 0x000fc80000000000 */
[----:B------:R-:W-:-:S04]  /*0220*/  FADD R13, -R9, 1 ;  /* 0x3f800000090d7421 */ /* 0x000fc80000000100 */
[----:B---3--:R-:W-:-:S04]  /*0230*/  FMUL R8, R10, R13 ;  /* 0x0000000d0a087220 */ /* 0x008fc80000400000 */
[----:B----4-:R-:W-:-:S04]  /*0240*/  FFMA R8, R9, R6, R8 ;  /* 0x0000000609087223 */ /* 0x010fc80000000008 */
[----:B--2---:R-:W-:-:S04]  /*0250*/  FFMA R15, R8, 0.0010000000474974513054, R15 ;  /* 0x3a83126f080f7823 */ /* 0x004fc8000000000f */
[----:B------:R-:W-:-:S05]  /*0260*/  FFMA R9, R15, 0.0010000000474974513054, R0 ;  /* 0x3a83126f0f097823 */ /* 0x000fca0000000000 */
[----:B------:R-:W-:-:S13]  /*0270*/  FSETP.GEU.AND P0, PT, R9, RZ, PT ;  /* 0x000000ff0900720b */ /* 0x000fda0003f0e000 */
[----:B------:R-:W-:-:S05]  /*0280*/  @!P0 FADD R9, R9, 1 ;  /* 0x3f80000009098421 */ /* 0x000fca0000000000 */
[----:B------:R-:W-:Y:S01]  /*0290*/  FSETP.GE.AND P0, PT, R9, 1, PT ;  /* 0x3f8000000900780b */ /* 0x000fe20003f06000 */
[----:B------:R-:W-:-:S12]  /*02a0*/  STG.E desc[UR4][R4.64], R15 ;  /* 0x0000000f04007986 */ /* 0x000fd8000c101904 */
[----:B------:R-:W-:-:S05]  /*02b0*/  @P0 FADD R9, R9, -1 ;  /* 0xbf80000009090421 */ /* 0x000fca0000000000 */
[----:B------:R-:W-:Y:S01]  /*02c0*/  STG.E desc[UR4][R2.64], R9 ;  /* 0x0000000902007986 */ /* 0x000fe2000c101904 */
[----:B------:R-:W-:Y:S05]  /*02d0*/  EXIT ;  /* 0x000000000000794d */ /* 0x000fea0003800000 */
.L_x_0:
[----:B------:R-:W-:-:S00]  /*02e0*/  BRA `(.L_x_0) ;  /* 0xfffffffc00fc7947 */ /* 0x000fc0000383ffff */
[----:B------:R-:W-:-:S00]  /*02f0*/  NOP ;  /* 0x0000000000007918 */ /* 0x000fc00000000000 */
        /* <DEDUP_REMOVED lines=8> */
.L_x_5:


//--------------------- .text._Z26computeElectricFieldKernelPKfPf --------------------------
	.section	.text._Z26computeElectricFieldKernelPKfPf,"ax",@progbits
	.align	128
        .global         _Z26computeElectricFieldKernelPKfPf
        .type           _Z26computeElectricFieldKernelPKfPf,@function
        .size           _Z26computeElectricFieldKernelPKfPf,(.L_x_6 - _Z26computeElectricFieldKernelPKfPf)
        .other          _Z26computeElectricFieldKernelPKfPf,@"STO_CUDA_ENTRY STV_DEFAULT"
_Z26computeElectricFieldKernelPKfPf:
.text._Z26computeElectricFieldKernelPKfPf:
[----:B------:R-:W-:Y:S01]  /*0000*/  LDC R1, c[0x0][0x37c] ;  /* 0x0000df00ff017b82 */ /* 0x000fe20000000800 */
[----:B------:R-:W0:Y:S07]  /*0010*/  S2R R0, SR_TID.X ;  /* 0x0000000000007919 */ /* 0x000e2e0000002100 */
[----:B------:R-:W0:Y:S08]  /*0020*/  S2UR UR4, SR_CTAID.X ;  /* 0x00000000000479c3 */ /* 0x000e300000002500 */
[----:B------:R-:W0:Y:S02]  /*0030*/  LDC R9, c[0x0][0x360] ;  /* 0x0000d800ff097b82 */ /* 0x000e240000000800 */
[----:B0-----:R-:W-:-:S05]  /*0040*/  IMAD R9, R9, UR4, R0 ;  /* 0x0000000409097c24 */ /* 0x001fca000f8e0200 */
[----:B------:R-:W-:-:S13]  /*0050*/  ISETP.GT.AND P0, PT, R9, 0x1ff, PT ;  /* 0x000001ff0900780c */ /* 0x000fda0003f04270 */
[----:B------:R-:W-:Y:S05]  /*0060*/  @P0 EXIT ;  /* 0x000000000000094d */ /* 0x000fea0003800000 */
[----:B------:R-:W0:Y:S01]  /*0070*/  LDC.64 R4, c[0x0][0x380] ;  /* 0x0000e000ff047b82 */ /* 0x000e220000000a00 */
[C---:B------:R-:W-:Y:S01]  /*0080*/  VIADD R2, R9.reuse, 0x1 ;  /* 0x0000000109027836 */ /* 0x040fe20000000000 */
[----:B------:R-:W1:Y:S01]  /*0090*/  LDCU.64 UR4, c[0x0][0x358] ;  /* 0x00006b00ff0477ac */ /* 0x000e620008000a00 */
[----:B------:R-:W-:-:S03]  /*00a0*/  VIADD R0, R9, 0x1ff ;  /* 0x000001ff09007836 */ /* 0x000fc60000000000 */
[----:B------:R-:W-:Y:S02]  /*00b0*/  SHF.R.S32.HI R7, RZ, 0x1f, R2 ;  /* 0x0000001fff077819 */ /* 0x000fe40000011402 */
[----:B------:R-:W-:Y:S02]  /*00c0*/  SHF.R.S32.HI R3, RZ, 0x1f, R0 ;  /* 0x0000001fff037819 */ /* 0x000fe40000011400 */
[----:B------:R-:W-:Y:S02]  /*00d0*/  LEA.HI R7, R7, R2, RZ, 0x9 ;  /* 0x0000000207077211 */ /* 0x000fe400078f48ff */
[----:B------:R-:W-:Y:S02]  /*00e0*/  LEA.HI R3, R3, R0, RZ, 0x9 ;  /* 0x0000000003037211 */ /* 0x000fe400078f48ff */
[----:B------:R-:W-:Y:S02]  /*00f0*/  LOP3.LUT R7, R7, 0xfffffe00, RZ, 0xc0, !PT ;  /* 0xfffffe0007077812 */ /* 0x000fe400078ec0ff */
[----:B------:R-:W-:-:S02]  /*0100*/  LOP3.LUT R3, R3, 0xfffffe00, RZ, 0xc0, !PT ;  /* 0xfffffe0003037812 */ /* 0x000fc400078ec0ff */
[----:B------:R-:W-:Y:S02]  /*0110*/  IADD3 R11, PT, PT, R2, -R7, RZ ;  /* 0x80000007020b7210 */ /* 0x000fe40007ffe0ff */
[----:B------:R-:W-:-:S03]  /*0120*/  IADD3 R7, PT, PT, R0, -R3, RZ ;  /* 0x8000000300077210 */ /* 0x000fc60007ffe0ff */
[----:B0-----:R-:W-:-:S04]  /*0130*/  IMAD.WIDE R2, R11, 0x4, R4 ;  /* 0x000000040b027825 */ /* 0x001fc800078e0204 */
[----:B------:R-:W-:Y:S02]  /*0140*/  IMAD.WIDE R4, R7, 0x4, R4 ;  /* 0x0000000407047825 */ /* 0x000fe400078e0204 */
[----:B-1----:R-:W2:Y:S01]  /*0150*/  LDG.E R2, desc[UR4][R2.64] ;  /* 0x0000000402027981 */ /* 0x002ea2000c1e1900 */
[----:B------:R-:W0:Y:S03]  /*0160*/  LDC.64 R6, c[0x0][0x388] ;  /* 0x0000e200ff067b82 */ /* 0x000e260000000a00 */
[----:B------:R-:W2:Y:S01]  /*0170*/  LDG.E R5, desc[UR4][R4.64] ;  /* 0x0000000404057981 */ /* 0x000ea2000c1e1900 */
[----:B0-----:R-:W-:-:S04]  /*0180*/  IMAD.WIDE R6, R9, 0x4, R6 ;  /* 0x0000000409067825 */ /* 0x001fc800078e0206 */
[----:B--2---:R-:W-:-:S04]  /*0190*/  FADD R0, R2, -R5 ;  /* 0x8000000502007221 */ /* 0x004fc80000000000 */
[----:B------:R-:W-:-:S05]  /*01a0*/  FMUL R9, R0, -256 ;  /* 0xc380000000097820 */ /* 0x000fca0000400000 */
[----:B------:R-:W-:Y:S01]  /*01b0*/  STG.E desc[UR4][R6.64], R9 ;  /* 0x0000000906007986 */ /* 0x000fe2000c101904 */
[----:B------:R-:W-:Y:S05]  /*01c0*/  EXIT ;  /* 0x000000000000794d */ /* 0x000fea0003800000 */
.L_x_1:
        /* <DEDUP_REMOVED lines=11> */
.L_x_6:


//--------------------- .text._Z10copyKernelPfPKf --------------------------
	.section	.text._Z10copyKernelPfPKf,"ax",@progbits
	.align	128
        .global         _Z10copyKernelPfPKf
        .type           _Z10copyKernelPfPKf,@function
        .size           _Z10copyKernelPfPKf,(.L_x_7 - _Z10copyKernelPfPKf)
        .other          _Z10copyKernelPfPKf,@"STO_CUDA_ENTRY STV_DEFAULT"
_Z10copyKernelPfPKf:
.text._Z10copyKernelPfPKf:
        /* <DEDUP_REMOVED lines=8> */
[----:B------:R-:W1:Y:S07]  /*0080*/  LDCU.64 UR4, c[0x0][0x358] ;  /* 0x00006b00ff0477ac */ /* 0x000e6e0008000a00 */
[----:B------:R-:W2:Y:S01]  /*0090*/  LDC.64 R4, c[0x0][0x380] ;  /* 0x0000e000ff047b82 */ /* 0x000ea20000000a00 */
[----:B0-----:R-:W-:-:S06]  /*00a0*/  IMAD.WIDE R2, R7, 0x4, R2 ;  /* 0x0000000407027825 */ /* 0x001fcc00078e0202 */
[----:B-1----:R-:W3:Y:S01]  /*00b0*/  LDG.E R3, desc[UR4][R2.64] ;  /* 0x0000000402037981 */ /* 0x002ee2000c1e1900 */
[----:B--2---:R-:W-:-:S05]  /*00c0*/  IMAD.WIDE R4, R7, 0x4, R4 ;  /* 0x0000000407047825 */ /* 0x004fca00078e0204 */
[----:B---3--:R-:W-:Y:S01]  /*00d0*/  STG.E desc[UR4][R4.64], R3 ;  /* 0x0000000304007986 */ /* 0x008fe2000c101904 */
[----:B------:R-:W-:Y:S05]  /*00e0*/  EXIT ;  /* 0x000000000000794d */ /* 0x000fea0003800000 */
.L_x_2:
        /* <DEDUP_REMOVED lines=9> */
.L_x_7:


//--------------------- .text._Z18jacobiSolverKernelPKfS0_Pf --------------------------
	.section	.text._Z18jacobiSolverKernelPKfS0_Pf,"ax",@progbits
	.align	128
        .global         _Z18jacobiSolverKernelPKfS0_Pf
        .type           _Z18jacobiSolverKernelPKfS0_Pf,@function
        .size           _Z18jacobiSolverKernelPKfS0_Pf,(.L_x_8 - _Z18jacobiSolverKernelPKfS0_Pf)
        .other          _Z18jacobiSolverKernelPKfS0_Pf,@"STO_CUDA_ENTRY STV_DEFAULT"
_Z18jacobiSolverKernelPKfS0_Pf:
.text._Z18jacobiSolverKernelPKfS0_Pf:
        /* <DEDUP_REMOVED lines=8> */
[C---:B------:R-:W-:Y:S01]  /*0080*/  IADD3 R4, PT, PT, R11.reuse, 0x1, RZ ;  /* 0x000000010b047810 */ /* 0x040fe20007ffe0ff */
[----:B------:R-:W1:Y:S01]  /*0090*/  LDCU.64 UR4, c[0x0][0x358] ;  /* 0x00006b00ff0477ac */ /* 0x000e620008000a00 */
[----:B------:R-:W-:Y:S02]  /*00a0*/  IADD3 R0, PT, PT, R11, 0x1ff, RZ ;  /* 0x000001ff0b007810 */ /* 0x000fe40007ffe0ff */
[----:B------:R-:W-:Y:S02]  /*00b0*/  SHF.R.S32.HI R9, RZ, 0x1f, R4 ;  /* 0x0000001fff097819 */ /* 0x000fe40000011404 */
[----:B------:R-:W-:Y:S01]  /*00c0*/  SHF.R.S32.HI R5, RZ, 0x1f, R0 ;  /* 0x0000001fff057819 */ /* 0x000fe20000011400 */
[----:B------:R-:W2:Y:S01]  /*00d0*/  LDC.64 R2, c[0x0][0x380] ;  /* 0x0000e000ff027b82 */ /* 0x000ea20000000a00 */
[----:B------:R-:W-:Y:S02]  /*00e0*/  LEA.HI R9, R9, R4, RZ, 0x9 ;  /* 0x0000000409097211 */ /* 0x000fe400078f48ff */
[----:B------:R-:W-:-:S02]  /*00f0*/  LEA.HI R5, R5, R0, RZ, 0x9 ;  /* 0x0000000005057211 */ /* 0x000fc400078f48ff */
[----:B------:R-:W-:Y:S02]  /*0100*/  LOP3.LUT R9, R9, 0xfffffe00, RZ, 0xc0, !PT ;  /* 0xfffffe0009097812 */ /* 0x000fe400078ec0ff */
[----:B------:R-:W-:Y:S02]  /*0110*/  LOP3.LUT R5, R5, 0xfffffe00, RZ, 0xc0, !PT ;  /* 0xfffffe0005057812 */ /* 0x000fe400078ec0ff */
[----:B------:R-:W-:Y:S02]  /*0120*/  IADD3 R13, PT, PT, R4, -R9, RZ ;  /* 0x80000009040d7210 */ /* 0x000fe40007ffe0ff */
[----:B------:R-:W-:-:S03]  /*0130*/  IADD3 R9, PT, PT, R0, -R5, RZ ;  /* 0x8000000500097210 */ /* 0x000fc60007ffe0ff */
[----:B0-----:R-:W-:-:S04]  /*0140*/  IMAD.WIDE R4, R13, 0x4, R6 ;  /* 0x000000040d047825 */ /* 0x001fc800078e0206 */
[----:B------:R-:W-:Y:S02]  /*0150*/  IMAD.WIDE R6, R9, 0x4, R6 ;  /* 0x0000000409067825 */ /* 0x000fe400078e0206 */
[----:B-1----:R-:W3:Y:S01]  /*0160*/  LDG.E R4, desc[UR4][R4.64] ;  /* 0x0000000404047981 */ /* 0x002ee2000c1e1900 */
[----:B------:R-:W0:Y:S01]  /*0170*/  LDC.64 R8, c[0x0][0x390] ;  /* 0x0000e400ff087b82 */ /* 0x000e220000000a00 */
[C---:B--2---:R-:W-:Y:S02]  /*0180*/  IMAD.WIDE R2, R11.reuse, 0x4, R2 ;  /* 0x000000040b027825 */ /* 0x044fe400078e0202 */
[----:B------:R-:W3:Y:S04]  /*0190*/  LDG.E R7, desc[UR4][R6.64] ;  /* 0x0000000406077981 */ /* 0x000ee8000c1e1900 */
[----:B------:R-:W2:Y:S01]  /*01a0*/  LDG.E R3, desc[UR4][R2.64] ;  /* 0x0000000402037981 */ /* 0x000ea2000c1e1900 */
[----:B0-----:R-:W-:-:S04]  /*01b0*/  IMAD.WIDE R8, R11, 0x4, R8 ;  /* 0x000000040b087825 */ /* 0x001fc800078e0208 */
[----:B---3--:R-:W-:-:S04]  /*01c0*/  FADD R0, R4, R7 ;  /* 0x0000000704007221 */ /* 0x008fc80000000000 */
[----:B--2---:R-:W-:-:S04]  /*01d0*/  FFMA R0, R3, -3.814697265625e-06, R0 ;  /* 0xb680000003007823 */ /* 0x004fc80000000000 */
[----:B------:R-:W-:-:S05]  /*01e0*/  FMUL R11, R0, 0.5 ;  /* 0x3f000000000b7820 */ /* 0x000fca0000400000 */
[----:B------:R-:W-:Y:S01]  /*01f0*/  STG.E desc[UR4][R8.64], R11 ;  /* 0x0000000b08007986 */ /* 0x000fe2000c101904 */
[----:B------:R-:W-:Y:S05]  /*0200*/  EXIT ;  /* 0x000000000000794d */ /* 0x000fea0003800000 */
.L_x_3:
        /* <DEDUP_REMOVED lines=15> */
.L_x_8:


//--------------------- .text._Z19depositChargeKernelPKfPfi --------------------------
	.section	.text._Z19depositChargeKernelPKfPfi,"ax",@progbits
	.align	128
        .global         _Z19depositChargeKernelPKfPfi
        .type           _Z19depositChargeKernelPKfPfi,@function
        .size           _Z19depositChargeKernelPKfPfi,(.L_x_9 - _Z19depositChargeKernelPKfPfi)
        .other          _Z19depositChargeKernelPKfPfi,@"STO_CUDA_ENTRY STV_DEFAULT"
_Z19depositChargeKernelPKfPfi:
.text._Z19depositChargeKernelPKfPfi:
        /* <DEDUP_REMOVED lines=9> */
[----:B------:R-:W1:Y:S01]  /*0090*/  LDCU.64 UR4, c[0x0][0x358] ;  /* 0x00006b00ff0477ac */ /* 0x000e620008000a00 */
[----:B0-----:R-:W-:-:S06]  /*00a0*/  IMAD.WIDE R4, R3, 0x4, R4 ;  /* 0x0000000403047825 */ /* 0x001fcc00078e0204 */
[----:B------:R-:W0:Y:S01]  /*00b0*/  LDC.64 R2, c[0x0][0x388] ;  /* 0x0000e200ff027b82 */ /* 0x000e220000000a00 */
[----:B-1----:R-:W2:Y:S02]  /*00c0*/  LDG.E R4, desc[UR4][R4.64] ;  /* 0x0000000404047981 */ /* 0x002ea4000c1e1900 */
[----:B--2---:R-:W-:-:S04]  /*00d0*/  FMUL R0, R4, 512 ;  /* 0x4400000004007820 */ /* 0x004fc80000400000 */
[----:B------:R-:W1:Y:S02]  /*00e0*/  F2I.FLOOR.NTZ R6, R0 ;  /* 0x0000000000067305 */ /* 0x000e640000207100 */
[C---:B-1----:R-:W-:Y:S02]  /*00f0*/  VIADD R10, R6.reuse, 0x200 ;  /* 0x00000200060a7836 */ /* 0x042fe40000000000 */
[----:B------:R-:W-:-:S03]  /*0100*/  VIADD R8, R6, 0x1 ;  /* 0x0000000106087836 */ /* 0x000fc60000000000 */
[----:B------:R-:W-:Y:S02]  /*0110*/  SHF.R.S32.HI R9, RZ, 0x1f, R10 ;  /* 0x0000001fff097819 */ /* 0x000fe4000001140a */
[----:B------:R-:W-:Y:S02]  /*0120*/  SHF.R.S32.HI R7, RZ, 0x1f, R8 ;  /* 0x0000001fff077819 */ /* 0x000fe40000011408 */
[----:B------:R-:W-:Y:S02]  /*0130*/  LEA.HI R11, R9, R10, RZ, 0x9 ;  /* 0x0000000a090b7211 */ /* 0x000fe400078f48ff */
[----:B------:R-:W-:Y:S02]  /*0140*/  LEA.HI R9, R7, R8, RZ, 0x9 ;  /* 0x0000000807097211 */ /* 0x000fe400078f48ff */
[----:B------:R-:W-:Y:S02]  /*0150*/  I2FP.F32.S32 R7, R6 ;  /* 0x0000000600077245 */ /* 0x000fe40000201400 */
[----:B------:R-:W-:-:S02]  /*0160*/  LOP3.LUT R11, R11, 0xfffffe00, RZ, 0xc0, !PT ;  /* 0xfffffe000b0b7812 */ /* 0x000fc400078ec0ff */
[----:B------:R-:W-:Y:S01]  /*0170*/  LOP3.LUT R9, R9, 0xfffffe00, RZ, 0xc0, !PT ;  /* 0xfffffe0009097812 */ /* 0x000fe200078ec0ff */
[----:B------:R-:W-:Y:S01]  /*0180*/  FADD R7, R0, -R7 ;  /* 0x8000000700077221 */ /* 0x000fe20000000000 */
[----:B------:R-:W-:Y:S02]  /*0190*/  IADD3 R5, PT, PT, R10, -R11, RZ ;  /* 0x8000000b0a057210 */ /* 0x000fe40007ffe0ff */
[----:B------:R-:W-:Y:S01]  /*01a0*/  IADD3 R9, PT, PT, R8, -R9, RZ ;  /* 0x8000000908097210 */ /* 0x000fe20007ffe0ff */
[----:B------:R-:W-:Y:S02]  /*01b0*/  FADD R11, -R7, 1 ;  /* 0x3f800000070b7421 */ /* 0x000fe40000000100 */
[----:B0-----:R-:W-:-:S04]  /*01c0*/  IMAD.WIDE R4, R5, 0x4, R2 ;  /* 0x0000000405047825 */ /* 0x001fc800078e0202 */
[----:B------:R-:W-:Y:S01]  /*01d0*/  IMAD.WIDE R2, R9, 0x4, R2 ;  /* 0x0000000409027825 */ /* 0x000fe200078e0202 */
[----:B------:R-:W-:Y:S04]  /*01e0*/  REDG.E.ADD.F32.FTZ.RN.STRONG.GPU desc[UR4][R4.64], R11 ;  /* 0x0000000b040079a6 */ /* 0x000fe8000c12f304 */
[----:B------:R-:W-:Y:S01]  /*01f0*/  REDG.E.ADD.F32.FTZ.RN.STRONG.GPU desc[UR4][R2.64], R7 ;  /* 0x00000007020079a6 */ /* 0x000fe2000c12f304 */
[----:B------:R-:W-:Y:S05]  /*0200*/  EXIT ;  /* 0x000000000000794d */ /* 0x000fea0003800000 */
.L_x_4:
        /* <DEDUP_REMOVED lines=15> */
.L_x_9:


//--------------------- .nv.shared.reserved.0     --------------------------
	.section	.nv.shared.reserved.0,"aw",@nobits
	.weak		__nv_reservedSMEM_offset_0_alias
	.size		__nv_reservedSMEM_offset_0_alias, 0, 64
	.other		__nv_reservedSMEM_offset_0_alias,@"STO_CUDA_RESERVED_SHARED STV_DEFAULT"
__nv_reservedSMEM_offset_0_alias:
	.zero		0
	.zero		64


//--------------------- .nv.constant0._Z18particlePushKernelPfS_PKfi --------------------------
	.section	.nv.constant0._Z18particlePushKernelPfS_PKfi,"a",@progbits
	.sectionflags	@""
	.align	4
.nv.constant0._Z18particlePushKernelPfS_PKfi:
	.zero		924


//--------------------- .nv.constant0._Z26computeElectricFieldKernelPKfPf --------------------------
	.section	.nv.constant0._Z26computeElectricFieldKernelPKfPf,"a",@progbits
	.sectionflags	@""
	.align	4
.nv.constant0._Z26computeElectricFieldKernelPKfPf:
	.zero		912


//--------------------- .nv.constant0._Z10copyKernelPfPKf --------------------------
	.section	.nv.constant0._Z10copyKernelPfPKf,"a",@progbits
	.sectionflags	@""
	.align	4
.nv.constant0._Z10copyKernelPfPKf:
	.zero		912


//--------------------- .nv.constant0._Z18jacobiSolverKernelPKfS0_Pf --------------------------
	.section	.nv.constant0._Z18jacobiSolverKernelPKfS0_Pf,"a",@progbits
	.sectionflags	@""
	.align	4
.nv.constant0._Z18jacobiSolverKernelPKfS0_Pf:
	.zero		920


//--------------------- .nv.constant0._Z19depositChargeKernelPKfPfi --------------------------
	.section	.nv.constant0._Z19depositChargeKernelPKfPfi,"a",@progbits
	.sectionflags	@""
	.align	4
.nv.constant0._Z19depositChargeKernelPKfPfi:
	.zero		916


//--------------------- SYMBOLS --------------------------

	.type		.nv.reservedSmem.offset0,@object
	.size		.nv.reservedSmem.offset0,0x4
